//
// Generated by NVIDIA NVVM Compiler
//
// Compiler Build ID: CL-36424714
// Cuda compilation tools, release 13.0, V13.0.88
// Based on NVVM 20.0.0
//

.version 9.0
.target sm_100
.address_size 64

	// .globl	_Z7TopDowniPiS_iS_S_P10vert_queueS1_
.extern .func  (.param .b32 func_retval0) vprintf
(
	.param .b64 vprintf_param_0,
	.param .b64 vprintf_param_1
)
;
.global .align 1 .b8 $str[13] = {118, 101, 114, 116, 101, 120, 32, 61, 32, 37, 100, 10};

.visible .entry _Z7TopDowniPiS_iS_S_P10vert_queueS1_(
	.param .u32 _Z7TopDowniPiS_iS_S_P10vert_queueS1__param_0,
	.param .u64 .ptr .align 1 _Z7TopDowniPiS_iS_S_P10vert_queueS1__param_1,
	.param .u64 .ptr .align 1 _Z7TopDowniPiS_iS_S_P10vert_queueS1__param_2,
	.param .u32 _Z7TopDowniPiS_iS_S_P10vert_queueS1__param_3,
	.param .u64 .ptr .align 1 _Z7TopDowniPiS_iS_S_P10vert_queueS1__param_4,
	.param .u64 .ptr .align 1 _Z7TopDowniPiS_iS_S_P10vert_queueS1__param_5,
	.param .u64 .ptr .align 1 _Z7TopDowniPiS_iS_S_P10vert_queueS1__param_6,
	.param .u64 .ptr .align 1 _Z7TopDowniPiS_iS_S_P10vert_queueS1__param_7
)
{
	.local .align 8 .b8 	__local_depot0[8];
	.reg .b64 	%SP;
	.reg .b64 	%SPL;
	.reg .pred 	%p<7>;
	.reg .b32 	%r<36>;
	.reg .b64 	%rd<36>;

	mov.u64 	%SPL, __local_depot0;
	cvta.local.u64 	%SP, %SPL;
	ld.param.u32 	%r12, [_Z7TopDowniPiS_iS_S_P10vert_queueS1__param_0];
	ld.param.u64 	%rd8, [_Z7TopDowniPiS_iS_S_P10vert_queueS1__param_1];
	ld.param.u64 	%rd9, [_Z7TopDowniPiS_iS_S_P10vert_queueS1__param_2];
	ld.param.u32 	%r11, [_Z7TopDowniPiS_iS_S_P10vert_queueS1__param_3];
	ld.param.u64 	%rd12, [_Z7TopDowniPiS_iS_S_P10vert_queueS1__param_4];
	ld.param.u64 	%rd10, [_Z7TopDowniPiS_iS_S_P10vert_queueS1__param_5];
	ld.param.u64 	%rd11, [_Z7TopDowniPiS_iS_S_P10vert_queueS1__param_6];
	ld.param.u64 	%rd13, [_Z7TopDowniPiS_iS_S_P10vert_queueS1__param_7];
	cvta.to.global.u64 	%rd1, %rd13;
	cvta.to.global.u64 	%rd2, %rd12;
	mov.u32 	%r13, %ctaid.x;
	mov.u32 	%r14, %ntid.x;
	mov.u32 	%r15, %tid.x;
	mad.lo.s32 	%r1, %r13, %r14, %r15;
	setp.ge.s32 	%p1, %r1, %r12;
	@%p1 bra 	$L__BB0_10;
	cvta.to.global.u64 	%rd14, %rd8;
	add.u64 	%rd15, %SP, 0;
	add.u64 	%rd16, %SPL, 0;
	cvta.to.global.u64 	%rd17, %rd11;
	ld.global.u64 	%rd18, [%rd17];
	mul.wide.u32 	%rd19, %r1, 4;
	add.s64 	%rd20, %rd18, %rd19;
	ld.u32 	%r16, [%rd20];
	st.local.u32 	[%rd16], %r16;
	mov.u64 	%rd21, $str;
	cvta.global.u64 	%rd22, %rd21;
	{ // callseq 0, 0
	.param .b64 param0;
	st.param.b64 	[param0], %rd22;
	.param .b64 param1;
	st.param.b64 	[param1], %rd15;
	.param .b32 retval0;
	call.uni (retval0), 
	vprintf, 
	(
	param0, 
	param1
	);
	ld.param.b32 	%r17, [retval0];
	} // callseq 0
	ld.global.u64 	%rd23, [%rd17];
	add.s32 	%r19, %r1, 1;
	mul.wide.u32 	%rd24, %r19, 4;
	add.s64 	%rd25, %rd23, %rd24;
	ld.u32 	%r20, [%rd25];
	mul.wide.s32 	%rd26, %r16, 4;
	add.s64 	%rd3, %rd14, %rd26;
	ld.global.u32 	%r33, [%rd3];
	mul.wide.s32 	%rd27, %r20, 4;
	add.s64 	%rd4, %rd14, %rd27;
	ld.global.u32 	%r21, [%rd4];
	sub.s32 	%r22, %r21, %r33;
	setp.ge.s32 	%p2, %r33, %r22;
	@%p2 bra 	$L__BB0_10;
	add.s32 	%r3, %r11, 1;
	cvta.to.global.u64 	%rd5, %rd9;
	cvta.to.global.u64 	%rd6, %rd10;
	mov.b32 	%r35, 0;
$L__BB0_3:
	mul.wide.s32 	%rd28, %r33, 4;
	add.s64 	%rd29, %rd5, %rd28;
	ld.global.u32 	%r6, [%rd29];
	mul.wide.s32 	%rd30, %r6, 4;
	add.s64 	%rd7, %rd6, %rd30;
	ld.global.u32 	%r24, [%rd7];
	setp.ge.s32 	%p3, %r3, %r24;
	@%p3 bra 	$L__BB0_7;
	st.global.u32 	[%rd7], %r3;
	add.s64 	%rd32, %rd2, %rd30;
	st.global.u32 	[%rd32], %r33;
	ld.global.u32 	%r7, [%rd1+16];
	ld.global.u32 	%r8, [%rd1+12];
	add.s32 	%r25, %r8, 1;
	st.global.u32 	[%rd1+12], %r25;
	setp.lt.s32 	%p4, %r8, %r7;
	@%p4 bra 	$L__BB0_6;
	st.global.u32 	[%rd1+12], %r8;
	mov.b32 	%r35, 1;
	bra.uni 	$L__BB0_7;
$L__BB0_6:
	ld.global.u64 	%rd33, [%rd1];
	rem.s32 	%r28, %r8, %r7;
	mul.wide.s32 	%rd34, %r28, 4;
	add.s64 	%rd35, %rd33, %rd34;
	st.u32 	[%rd35], %r6;
	mov.b32 	%r35, 1;
$L__BB0_7:
	add.s32 	%r33, %r33, 1;
	ld.global.u32 	%r29, [%rd4];
	ld.global.u32 	%r30, [%rd3];
	sub.s32 	%r31, %r29, %r30;
	setp.lt.s32 	%p5, %r33, %r31;
	@%p5 bra 	$L__BB0_3;
	setp.eq.s32 	%p6, %r35, 0;
	@%p6 bra 	$L__BB0_10;
	mov.b32 	%r32, 1;
	st.global.u32 	[%rd2], %r32;
$L__BB0_10:
	ret;

}


// ===== COMPILED SASS (sm_100) =====

	.target	sm_100

	.elftype	@"ET_EXEC"


//--------------------- .note.nv.tkinfo           --------------------------
	.section	.note.nv.tkinfo,"",@"SHT_NOTE"
	.sectionflags	@"SHF_NOTE_NV_TKINFO"
	.tkinfo
        /*0018*/ 	.word	0x00000002
        /*0030*/ 	.string	""
        /*0030*/ 	.string	"ptxas"
        /*0030*/ 	.string	"Cuda compilation tools, release 13.0, V13.0.88"
        /*0030*/ 	.string	"Build cuda_13.0.r13.0/compiler.36424714_0"
        /*0030*/ 	.string	"-arch sm_100 -m 64 "



//--------------------- .note.nv.cuinfo           --------------------------
	.section	.note.nv.cuinfo,"",@"SHT_NOTE"
	.sectionflags	@"SHF_NOTE_NV_CUINFO"
        /*0018*/ 	.short	0x0002
        /*001a*/ 	.short	0x0064
        /*001c*/ 	.short	0x0082
	.zero		2


//--------------------- .nv.info                  --------------------------
	.section	.nv.info,"",@"SHT_CUDA_INFO"
	.align	4


	//----- nvinfo : EIATTR_REGCOUNT
	.align		4
        /*0000*/ 	.byte	0x04, 0x2f
        /*0002*/ 	.short	(.L_2 - .L_1)
	.align		4
.L_1:
        /*0004*/ 	.word	index@(_Z7TopDowniPiS_iS_S_P10vert_queueS1_)
        /*0008*/ 	.word	0x0000001c


	//----- nvinfo : EIATTR_FRAME_SIZE
	.align		4
.L_2:
        /*000c*/ 	.byte	0x04, 0x11
        /*000e*/ 	.short	(.L_4 - .L_3)
	.align		4
.L_3:
        /*0010*/ 	.word	index@(_Z7TopDowniPiS_iS_S_P10vert_queueS1_)
        /*0014*/ 	.word	0x00000008


	//----- nvinfo : EIATTR_MIN_STACK_SIZE
	.align		4
.L_4:
        /*0018*/ 	.byte	0x04, 0x12
        /*001a*/ 	.short	(.L_6 - .L_5)
	.align		4
.L_5:
        /*001c*/ 	.word	index@(_Z7TopDowniPiS_iS_S_P10vert_queueS1_)
        /*0020*/ 	.word	0x00000008
.L_6:


//--------------------- .nv.compat                --------------------------
	.section	.nv.compat,"",@"SHT_CUDA_COMPAT_INFO"
	.align	4
        /*0000*/ 	.byte	0x02, 0x09, 0x00, 0x00, 0x02, 0x02, 0x01, 0x00, 0x02, 0x05, 0x05, 0x00, 0x03, 0x07, 0x01, 0x01
        /*0010*/ 	.byte	0x02, 0x03, 0x00, 0x00, 0x02, 0x06, 0x01, 0x00, 0x04, 0x0b, 0x08, 0x00, 0x09, 0x00, 0x00, 0x00
        /*0020*/ 	.byte	0x00, 0x00, 0x00, 0x00


//--------------------- .nv.info._Z7TopDowniPiS_iS_S_P10vert_queueS1_ --------------------------
	.section	.nv.info._Z7TopDowniPiS_iS_S_P10vert_queueS1_,"",@"SHT_CUDA_INFO"
	.sectionflags	@""
	.align	4


	//----- nvinfo : EIATTR_CUDA_API_VERSION
	.align		4
        /*0000*/ 	.byte	0x04, 0x37
        /*0002*/ 	.short	(.L_8 - .L_7)
.L_7:
        /*0004*/ 	.word	0x00000082


	//----- nvinfo : EIATTR_KPARAM_INFO
	.align		4
.L_8:
        /*0008*/ 	.byte	0x04, 0x17
        /*000a*/ 	.short	(.L_10 - .L_9)
.L_9:
        /*000c*/ 	.word	0x00000000
        /*0010*/ 	.short	0x0007
        /*0012*/ 	.short	0x0038
        /*0014*/ 	.byte	0x00, 0xf5, 0x21, 0x00


	//----- nvinfo : EIATTR_KPARAM_INFO
	.align		4
.L_10:
        /*0018*/ 	.byte	0x04, 0x17
        /*001a*/ 	.short	(.L_12 - .L_11)
.L_11:
        /*001c*/ 	.word	0x00000000
        /*0020*/ 	.short	0x0006
        /*0022*/ 	.short	0x0030
        /*0024*/ 	.byte	0x00, 0xf5, 0x21, 0x00


	//----- nvinfo : EIATTR_KPARAM_INFO
	.align		4
.L_12:
        /*0028*/ 	.byte	0x04, 0x17
        /*002a*/ 	.short	(.L_14 - .L_13)
.L_13:
        /*002c*/ 	.word	0x00000000
        /*0030*/ 	.short	0x0005
        /*0032*/ 	.short	0x0028
        /*0034*/ 	.byte	0x00, 0xf5, 0x21, 0x00


	//----- nvinfo : EIATTR_KPARAM_INFO
	.align		4
.L_14:
        /*0038*/ 	.byte	0x04, 0x17
        /*003a*/ 	.short	(.L_16 - .L_15)
.L_15:
        /*003c*/ 	.word	0x00000000
        /*0040*/ 	.short	0x0004
        /*0042*/ 	.short	0x0020
        /*0044*/ 	.byte	0x00, 0xf5, 0x21, 0x00


	//----- nvinfo : EIATTR_KPARAM_INFO
	.align		4
.L_16:
        /*0048*/ 	.byte	0x04, 0x17
        /*004a*/ 	.short	(.L_18 - .L_17)
.L_17:
        /*004c*/ 	.word	0x00000000
        /*0050*/ 	.short	0x0003
        /*0052*/ 	.short	0x0018
        /*0054*/ 	.byte	0x00, 0xf0, 0x11, 0x00


	//----- nvinfo : EIATTR_KPARAM_INFO
	.align		4
.L_18:
        /*0058*/ 	.byte	0x04, 0x17
        /*005a*/ 	.short	(.L_20 - .L_19)
.L_19:
        /*005c*/ 	.word	0x00000000
        /*0060*/ 	.short	0x0002
        /*0062*/ 	.short	0x0010
        /*0064*/ 	.byte	0x00, 0xf5, 0x21, 0x00


	//----- nvinfo : EIATTR_KPARAM_INFO
	.align		4
.L_20:
        /*0068*/ 	.byte	0x04, 0x17
        /*006a*/ 	.short	(.L_22 - .L_21)
.L_21:
        /*006c*/ 	.word	0x00000000
        /*0070*/ 	.short	0x0001
        /*0072*/ 	.short	0x0008
        /*0074*/ 	.byte	0x00, 0xf5, 0x21, 0x00


	//----- nvinfo : EIATTR_KPARAM_INFO
	.align		4
.L_22:
        /*0078*/ 	.byte	0x04, 0x17
        /*007a*/ 	.short	(.L_24 - .L_23)
.L_23:
        /*007c*/ 	.word	0x00000000
        /*0080*/ 	.short	0x0000
        /*0082*/ 	.short	0x0000
        /*0084*/ 	.byte	0x00, 0xf0, 0x11, 0x00


	//----- nvinfo : EIATTR_SPARSE_MMA_MASK
	.align		4
.L_24:
        /*0088*/ 	.byte	0x03, 0x50
        /*008a*/ 	.short	0x0000


	//----- nvinfo : EIATTR_MAXREG_COUNT
	.align		4
        /*008c*/ 	.byte	0x03, 0x1b
        /*008e*/ 	.short	0x00ff


	//----- nvinfo : EIATTR_EXTERNS
	.align		4
        /*0090*/ 	.byte	0x04, 0x0f
        /*0092*/ 	.short	(.L_26 - .L_25)


	//   ....[0]....
	.align		4
.L_25:
        /*0094*/ 	.word	index@(vprintf)


	//----- nvinfo : EIATTR_MERCURY_ISA_VERSION
	.align		4
.L_26:
        /*0098*/ 	.byte	0x03, 0x5f
        /*009a*/ 	.short	0x0101


	//----- nvinfo : EIATTR_VRC_CTA_INIT_COUNT
	.align		4
        /*009c*/ 	.byte	0x02, 0x4a
	.zero		1
	.zero		1


	//----- nvinfo : EIATTR_SYSCALL_OFFSETS
	.align		4
        /*00a0*/ 	.byte	0x04, 0x46
        /*00a2*/ 	.short	(.L_28 - .L_27)


	//   ....[0]....
.L_27:
        /*00a4*/ 	.word	0x00000190


	//----- nvinfo : EIATTR_EXIT_INSTR_OFFSETS
	.align		4
.L_28:
        /*00a8*/ 	.byte	0x04, 0x1c
        /*00aa*/ 	.short	(.L_30 - .L_29)


	//   ....[0]....
.L_29:
        /*00ac*/ 	.word	0x000000c0


	//   ....[1]....
        /*00b0*/ 	.word	0x00000260


	//   ....[2]....
        /*00b4*/ 	.word	0x00000640


	//   ....[3]....
        /*00b8*/ 	.word	0x00000680


	//----- nvinfo : EIATTR_CRS_STACK_SIZE
	.align		4
.L_30:
        /*00bc*/ 	.byte	0x04, 0x1e
        /*00be*/ 	.short	(.L_32 - .L_31)
.L_31:
        /*00c0*/ 	.word	0x00000000


	//----- nvinfo : EIATTR_CBANK_PARAM_SIZE
	.align		4
.L_32:
        /*00c4*/ 	.byte	0x03, 0x19
        /*00c6*/ 	.short	0x0040


	//----- nvinfo : EIATTR_PARAM_CBANK
	.align		4
        /*00c8*/ 	.byte	0x04, 0x0a
        /*00ca*/ 	.short	(.L_34 - .L_33)
	.align		4
.L_33:
        /*00cc*/ 	.word	index@(.nv.constant0._Z7TopDowniPiS_iS_S_P10vert_queueS1_)
        /*00d0*/ 	.short	0x0380
        /*00d2*/ 	.short	0x0040


	//----- nvinfo : EIATTR_SW_WAR
	.align		4
.L_34:
        /*00d4*/ 	.byte	0x04, 0x36
        /*00d6*/ 	.short	(.L_36 - .L_35)
.L_35:
        /*00d8*/ 	.word	0x00000008
.L_36:


//--------------------- .nv.callgraph             --------------------------
	.section	.nv.callgraph,"",@"SHT_CUDA_CALLGRAPH"
	.align	4
	.sectionentsize	8
	.align		4
        /*0000*/ 	.word	0x00000000
	.align		4
        /*0004*/ 	.word	0xffffffff
	.align		4
        /*0008*/ 	.word	index@(_Z7TopDowniPiS_iS_S_P10vert_queueS1_)
	.align		4
        /*000c*/ 	.word	index@(vprintf)
	.align		4
        /*0010*/ 	.word	0x00000000
	.align		4
        /*0014*/ 	.word	0xfffffffe
	.align		4
        /*0018*/ 	.word	0x00000000
	.align		4
        /*001c*/ 	.word	0xfffffffd
	.align		4
        /*0020*/ 	.word	0x00000000
	.align		4
        /*0024*/ 	.word	0xfffffffc


//--------------------- .nv.constant4             --------------------------
	.section	.nv.constant4,"a",@progbits
	.align	8
	.align		8
.nv.constant4:
        /*0000*/ 	.dword	vprintf
	.align		8
        /*0008*/ 	.dword	$str


//--------------------- .text._Z7TopDowniPiS_iS_S_P10vert_queueS1_ --------------------------
	.section	.text._Z7TopDowniPiS_iS_S_P10vert_queueS1_,"ax",@progbits
	.align	128
        .global         _Z7TopDowniPiS_iS_S_P10vert_queueS1_
        .type           _Z7TopDowniPiS_iS_S_P10vert_queueS1_,@function
        .size           _Z7TopDowniPiS_iS_S_P10vert_queueS1_,(.L_x_6 - _Z7TopDowniPiS_iS_S_P10vert_queueS1_)
        .other          _Z7TopDowniPiS_iS_S_P10vert_queueS1_,@"STO_CUDA_ENTRY STV_DEFAULT"
_Z7TopDowniPiS_iS_S_P10vert_queueS1_:
.text._Z7TopDowniPiS_iS_S_P10vert_queueS1_:
[----:B------:R-:W0:Y:S01]  /*0000*/  LDC R1, c[0x0][0x37c] ;  /* 0x0000df00ff017b82 */ /* 0x000e220000000800 */
[----:B------:R-:W1:Y:S01]  /*0010*/  S2R R3, SR_TID.X ;  /* 0x0000000000037919 */ /* 0x000e620000002100 */
[----:B------:R-:W2:Y:S06]  /*0020*/  LDCU UR5, c[0x0][0x2fc] ;  /* 0x00005f80ff0577ac */ /* 0x000eac0008000800 */
[----:B------:R-:W1:Y:S01]  /*0030*/  S2UR UR6, SR_CTAID.X ;  /* 0x00000000000679c3 */ /* 0x000e620000002500 */
[----:B0-----:R-:W-:Y:S01]  /*0040*/  VIADD R1, R1, 0xfffffff8 ;  /* 0xfffffff801017836 */ /* 0x001fe20000000000 */
[----:B------:R-:W0:Y:S01]  /*0050*/  LDCU UR7, c[0x0][0x380] ;  /* 0x00007000ff0777ac */ /* 0x000e220008000800 */
[----:B------:R-:W3:Y:S05]  /*0060*/  LDCU UR4, c[0x0][0x2f8] ;  /* 0x00005f00ff0477ac */ /* 0x000eea0008000800 */
[----:B------:R-:W1:Y:S01]  /*0070*/  LDC R16, c[0x0][0x360] ;  /* 0x0000d800ff107b82 */ /* 0x000e620000000800 */
[----:B---3--:R-:W-:-:S05]  /*0080*/  IADD3 R6, P1, PT, R1, UR4, RZ ;  /* 0x0000000401067c10 */ /* 0x008fca000ff3e0ff */
[----:B--2---:R-:W-:Y:S02]  /*0090*/  IMAD.X R7, RZ, RZ, UR5, P1 ;  /* 0x00000005ff077e24 */ /* 0x004fe400088e06ff */
[----:B-1----:R-:W-:-:S05]  /*00a0*/  IMAD R16, R16, UR6, R3 ;  /* 0x0000000610107c24 */ /* 0x002fca000f8e0203 */
[----:B0-----:R-:W-:-:S13]  /*00b0*/  ISETP.GE.AND P0, PT, R16, UR7, PT ;  /* 0x0000000710007c0c */ /* 0x001fda000bf06270 */
[----:B------:R-:W-:Y:S05]  /*00c0*/  @P0 EXIT ;  /* 0x000000000000094d */ /* 0x000fea0003800000 */
[----:B------:R-:W0:Y:S01]  /*00d0*/  LDC.64 R8, c[0x0][0x3b0] ;  /* 0x0000ec00ff087b82 */ /* 0x000e220000000a00 */
[----:B------:R-:W0:Y:S01]  /*00e0*/  LDCU.64 UR36, c[0x0][0x358] ;  /* 0x00006b00ff2477ac */ /* 0x000e220008000a00 */
[----:B------:R-:W-:Y:S01]  /*00f0*/  MOV R0, 0x0 ;  /* 0x0000000000007802 */ /* 0x000fe20000000f00 */
[----:B------:R-:W1:Y:S01]  /*0100*/  LDCU.64 UR4, c[0x4][0x8] ;  /* 0x01000100ff0477ac */ /* 0x000e620008000a00 */
[----:B0-----:R-:W2:Y:S02]  /*0110*/  LDG.E.64 R2, desc[UR36][R8.64] ;  /* 0x0000002408027981 */ /* 0x001ea4000c1e1b00 */
[----:B--2---:R-:W-:-:S06]  /*0120*/  IMAD.WIDE.U32 R2, R16, 0x4, R2 ;  /* 0x0000000410027825 */ /* 0x004fcc00078e0002 */
[----:B------:R-:W2:Y:S01]  /*0130*/  LD.E R2, desc[UR36][R2.64] ;  /* 0x0000002402027980 */ /* 0x000ea2000c101900 */
[----:B------:R0:W3:Y:S01]  /*0140*/  LDC.64 R10, c[0x4][R0] ;  /* 0x01000000000a7b82 */ /* 0x0000e20000000a00 */
[----:B-1----:R-:W-:Y:S01]  /*0150*/  MOV R4, UR4 ;  /* 0x0000000400047c02 */ /* 0x002fe20008000f00 */
[----:B------:R-:W-:Y:S01]  /*0160*/  IMAD.U32 R5, RZ, RZ, UR5 ;  /* 0x00000005ff057e24 */ /* 0x000fe2000f8e00ff */
[----:B--23--:R0:W-:Y:S06]  /*0170*/  STL [R1], R2 ;  /* 0x0000000201007387 */ /* 0x00c1ec0000100800 */
[----:B------:R-:W-:-:S07]  /*0180*/  LEPC R20, `(.L_x_0) ;  /* 0x000000001014794e */ /* 0x000fce0000000000 */
[----:B0-----:R-:W-:Y:S05]  /*0190*/  CALL.ABS.NOINC R10 ;  /* 0x000000000a007343 */ /* 0x001fea0003c00000 */
.L_x_0:
[----:B------:R-:W0:Y:S02]  /*01a0*/  LDC.64 R8, c[0x0][0x3b0] ;  /* 0x0000ec00ff087b82 */ /* 0x000e240000000a00 */
[----:B0-----:R-:W2:Y:S01]  /*01b0*/  LDG.E.64 R4, desc[UR36][R8.64] ;  /* 0x0000002408047981 */ /* 0x001ea2000c1e1b00 */
[----:B------:R-:W-:-:S05]  /*01c0*/  IADD3 R7, PT, PT, R16, 0x1, RZ ;  /* 0x0000000110077810 */ /* 0x000fca0007ffe0ff */
[----:B--2---:R-:W-:Y:S02]  /*01d0*/  IMAD.WIDE.U32 R6, R7, 0x4, R4 ;  /* 0x0000000407067825 */ /* 0x004fe400078e0004 */
[----:B------:R-:W0:Y:S04]  /*01e0*/  LDC.64 R4, c[0x0][0x388] ;  /* 0x0000e200ff047b82 */ /* 0x000e280000000a00 */
[----:B------:R-:W2:Y:S01]  /*01f0*/  LD.E R7, desc[UR36][R6.64] ;  /* 0x0000002406077980 */ /* 0x000ea2000c101900 */
[----:B0-----:R-:W-:-:S05]  /*0200*/  IMAD.WIDE R2, R2, 0x4, R4 ;  /* 0x0000000402027825 */ /* 0x001fca00078e0204 */
[----:B------:R-:W3:Y:S01]  /*0210*/  LDG.E R13, desc[UR36][R2.64] ;  /* 0x00000024020d7981 */ /* 0x000ee2000c1e1900 */
[----:B--2---:R-:W-:-:S05]  /*0220*/  IMAD.WIDE R4, R7, 0x4, R4 ;  /* 0x0000000407047825 */ /* 0x004fca00078e0204 */
[----:B------:R-:W3:Y:S02]  /*0230*/  LDG.E R0, desc[UR36][R4.64] ;  /* 0x0000002404007981 */ /* 0x000ee4000c1e1900 */
[----:B---3--:R-:W-:-:S05]  /*0240*/  IMAD.IADD R0, R0, 0x1, -R13 ;  /* 0x0000000100007824 */ /* 0x008fca00078e0a0d */
[----:B------:R-:W-:-:S13]  /*0250*/  ISETP.GE.AND P0, PT, R13, R0, PT ;  /* 0x000000000d00720c */ /* 0x000fda0003f06270 */
[----:B------:R-:W-:Y:S05]  /*0260*/  @P0 EXIT ;  /* 0x000000000000094d */ /* 0x000fea0003800000 */
[----:B------:R-:W0:Y:S01]  /*0270*/  LDC R0, c[0x0][0x398] ;  /* 0x0000e600ff007b82 */ /* 0x000e220000000800 */
[----:B------:R-:W-:Y:S01]  /*0280*/  HFMA2 R18, -RZ, RZ, 0, 0 ;  /* 0x00000000ff127431 */ /* 0x000fe200000001ff */
[----:B------:R-:W-:Y:S06]  /*0290*/  BSSY.RECONVERGENT B0, `(.L_x_1) ;  /* 0x0000039000007945 */ /* 0x000fec0003800200 */
[----:B------:R-:W1:Y:S08]  /*02a0*/  LDC.64 R6, c[0x0][0x390] ;  /* 0x0000e400ff067b82 */ /* 0x000e700000000a00 */
[----:B------:R-:W2:Y:S08]  /*02b0*/  LDC.64 R8, c[0x0][0x3a8] ;  /* 0x0000ea00ff087b82 */ /* 0x000eb00000000a00 */
[----:B------:R-:W3:Y:S01]  /*02c0*/  LDC.64 R10, c[0x0][0x3a0] ;  /* 0x0000e800ff0a7b82 */ /* 0x000ee20000000a00 */
[----:B0-----:R-:W-:-:S07]  /*02d0*/  VIADD R0, R0, 0x1 ;  /* 0x0000000100007836 */ /* 0x001fce0000000000 */
.L_x_4:
[----:B-1----:R-:W-:-:S06]  /*02e0*/  IMAD.WIDE R14, R13, 0x4, R6 ;  /* 0x000000040d0e7825 */ /* 0x002fcc00078e0206 */
[----:B------:R-:W2:Y:S02]  /*02f0*/  LDG.E R15, desc[UR36][R14.64] ;  /* 0x000000240e0f7981 */ /* 0x000ea4000c1e1900 */
[----:B--2---:R-:W-:-:S05]  /*0300*/  IMAD.WIDE R22, R15, 0x4, R8 ;  /* 0x000000040f167825 */ /* 0x004fca00078e0208 */
[----:B------:R-:W2:Y:S01]  /*0310*/  LDG.E R17, desc[UR36][R22.64] ;  /* 0x0000002416117981 */ /* 0x000ea2000c1e1900 */
[----:B------:R-:W-:Y:S01]  /*0320*/  BSSY.RECONVERGENT B1, `(.L_x_2) ;  /* 0x0000029000017945 */ /* 0x000fe20003800200 */
[----:B--2---:R-:W-:-:S13]  /*0330*/  ISETP.GE.AND P0, PT, R0, R17, PT ;  /* 0x000000110000720c */ /* 0x004fda0003f06270 */
[----:B------:R-:W-:Y:S05]  /*0340*/  @P0 BRA `(.L_x_3) ;  /* 0x0000000000980947 */ /* 0x000fea0003800000 */
[----:B------:R-:W0:Y:S01]  /*0350*/  LDC.64 R16, c[0x0][0x3b8] ;  /* 0x0000ee00ff107b82 */ /* 0x000e220000000a00 */
[----:B---3--:R-:W-:Y:S01]  /*0360*/  IMAD.WIDE R20, R15, 0x4, R10 ;  /* 0x000000040f147825 */ /* 0x008fe200078e020a */
[----:B------:R1:W-:Y:S04]  /*0370*/  STG.E desc[UR36][R22.64], R0 ;  /* 0x0000000016007986 */ /* 0x0003e8000c101924 */
[----:B------:R1:W-:Y:S04]  /*0380*/  STG.E desc[UR36][R20.64], R13 ;  /* 0x0000000d14007986 */ /* 0x0003e8000c101924 */
[----:B0-----:R-:W2:Y:S04]  /*0390*/  LDG.E R19, desc[UR36][R16.64+0xc] ;  /* 0x00000c2410137981 */ /* 0x001ea8000c1e1900 */
[----:B------:R-:W3:Y:S01]  /*03a0*/  LDG.E R12, desc[UR36][R16.64+0x10] ;  /* 0x00001024100c7981 */ /* 0x000ee2000c1e1900 */
[----:B--2---:R-:W-:-:S02]  /*03b0*/  IADD3 R25, PT, PT, R19, 0x1, RZ ;  /* 0x0000000113197810 */ /* 0x004fc40007ffe0ff */
[----:B---3--:R-:W-:-:S03]  /*03c0*/  ISETP.GE.AND P0, PT, R19, R12, PT ;  /* 0x0000000c1300720c */ /* 0x008fc60003f06270 */
[----:B------:R1:W-:Y:S10]  /*03d0*/  STG.E desc[UR36][R16.64+0xc], R25 ;  /* 0x00000c1910007986 */ /* 0x0003f4000c101924 */
[----:B------:R1:W-:Y:S01]  /*03e0*/  @P0 STG.E desc[UR36][R16.64+0xc], R19 ;  /* 0x00000c1310000986 */ /* 0x0003e2000c101924 */
[----:B------:R-:W-:Y:S01]  /*03f0*/  @P0 IMAD.MOV.U32 R18, RZ, RZ, 0x1 ;  /* 0x00000001ff120424 */ /* 0x000fe200078e00ff */
[----:B------:R-:W-:Y:S06]  /*0400*/  @P0 BRA `(.L_x_3) ;  /* 0x0000000000680947 */ /* 0x000fec0003800000 */
[----:B-1----:R-:W2:Y:S01]  /*0410*/  LDG.E.64 R16, desc[UR36][R16.64] ;  /* 0x0000002410107981 */ /* 0x002ea2000c1e1b00 */
[-C--:B------:R-:W-:Y:S02]  /*0420*/  IABS R14, R12.reuse ;  /* 0x0000000c000e7213 */ /* 0x080fe40000000000 */
[----:B------:R-:W-:Y:S02]  /*0430*/  IABS R22, R12 ;  /* 0x0000000c00167213 */ /* 0x000fe40000000000 */
[----:B------:R-:W0:Y:S01]  /*0440*/  I2F.RP R18, R14 ;  /* 0x0000000e00127306 */ /* 0x000e220000209400 */
[----:B------:R-:W-:Y:S02]  /*0450*/  ISETP.GE.AND P2, PT, R19, RZ, PT ;  /* 0x000000ff1300720c */ /* 0x000fe40003f46270 */
[----:B------:R-:W-:-:S05]  /*0460*/  IMAD.MOV R22, RZ, RZ, -R22 ;  /* 0x000000ffff167224 */ /* 0x000fca00078e0a16 */
[----:B0-----:R-:W0:Y:S02]  /*0470*/  MUFU.RCP R18, R18 ;  /* 0x0000001200127308 */ /* 0x001e240000001000 */
[----:B0-----:R-:W-:Y:S02]  /*0480*/  IADD3 R20, PT, PT, R18, 0xffffffe, RZ ;  /* 0x0ffffffe12147810 */ /* 0x001fe40007ffe0ff */
[----:B------:R-:W-:-:S04]  /*0490*/  IABS R18, R19 ;  /* 0x0000001300127213 */ /* 0x000fc80000000000 */
[----:B------:R0:W1:Y:S02]  /*04a0*/  F2I.FTZ.U32.TRUNC.NTZ R21, R20 ;  /* 0x0000001400157305 */ /* 0x000064000021f000 */
[----:B0-----:R-:W-:Y:S02]  /*04b0*/  HFMA2 R20, -RZ, RZ, 0, 0 ;  /* 0x00000000ff147431 */ /* 0x001fe400000001ff */
[----:B-1----:R-:W-:-:S04]  /*04c0*/  IMAD.MOV R23, RZ, RZ, -R21 ;  /* 0x000000ffff177224 */ /* 0x002fc800078e0a15 */
[----:B------:R-:W-:-:S04]  /*04d0*/  IMAD R23, R23, R14, RZ ;  /* 0x0000000e17177224 */ /* 0x000fc800078e02ff */
[----:B------:R-:W-:-:S06]  /*04e0*/  IMAD.HI.U32 R21, R21, R23, R20 ;  /* 0x0000001715157227 */ /* 0x000fcc00078e0014 */
[----:B------:R-:W-:-:S04]  /*04f0*/  IMAD.HI.U32 R21, R21, R18, RZ ;  /* 0x0000001215157227 */ /* 0x000fc800078e00ff */
[----:B------:R-:W-:Y:S02]  /*0500*/  IMAD R21, R21, R22, R18 ;  /* 0x0000001615157224 */ /* 0x000fe400078e0212 */
[----:B------:R-:W-:-:S03]  /*0510*/  IMAD.MOV.U32 R18, RZ, RZ, 0x1 ;  /* 0x00000001ff127424 */ /* 0x000fc600078e00ff */
[----:B------:R-:W-:-:S13]  /*0520*/  ISETP.GT.U32.AND P0, PT, R14, R21, PT ;  /* 0x000000150e00720c */ /* 0x000fda0003f04070 */
[----:B------:R-:W-:Y:S02]  /*0530*/  @!P0 IADD3 R21, PT, PT, R21, -R14, RZ ;  /* 0x8000000e15158210 */ /* 0x000fe40007ffe0ff */
[----:B------:R-:W-:Y:S02]  /*0540*/  ISETP.NE.AND P0, PT, R12, RZ, PT ;  /* 0x000000ff0c00720c */ /* 0x000fe40003f05270 */
[----:B------:R-:W-:-:S13]  /*0550*/  ISETP.GT.U32.AND P1, PT, R14, R21, PT ;  /* 0x000000150e00720c */ /* 0x000fda0003f24070 */
[----:B------:R-:W-:-:S05]  /*0560*/  @!P1 IMAD.IADD R21, R21, 0x1, -R14 ;  /* 0x0000000115159824 */ /* 0x000fca00078e0a0e */
[----:B------:R-:W-:Y:S02]  /*0570*/  @!P2 IADD3 R21, PT, PT, -R21, RZ, RZ ;  /* 0x000000ff1515a210 */ /* 0x000fe40007ffe1ff */
[----:B------:R-:W-:-:S05]  /*0580*/  @!P0 LOP3.LUT R21, RZ, R12, RZ, 0x33, !PT ;  /* 0x0000000cff158212 */ /* 0x000fca00078e33ff */
[----:B--2---:R-:W-:-:S05]  /*0590*/  IMAD.WIDE R16, R21, 0x4, R16 ;  /* 0x0000000415107825 */ /* 0x004fca00078e0210 */
[----:B------:R0:W-:Y:S02]  /*05a0*/  ST.E desc[UR36][R16.64], R15 ;  /* 0x0000000f10007985 */ /* 0x0001e4000c101924 */
.L_x_3:
[----:B------:R-:W-:Y:S05]  /*05b0*/  BSYNC.RECONVERGENT B1 ;  /* 0x0000000000017941 */ /* 0x000fea0003800200 */
.L_x_2:
[----:B------:R-:W2:Y:S04]  /*05c0*/  LDG.E R12, desc[UR36][R4.64] ;  /* 0x00000024040c7981 */ /* 0x000ea8000c1e1900 */
[----:B0-----:R-:W2:Y:S01]  /*05d0*/  LDG.E R15, desc[UR36][R2.64] ;  /* 0x00000024020f7981 */ /* 0x001ea2000c1e1900 */
[----:B-1----:R-:W-:Y:S01]  /*05e0*/  IADD3 R13, PT, PT, R13, 0x1, RZ ;  /* 0x000000010d0d7810 */ /* 0x002fe20007ffe0ff */
[----:B--2---:R-:W-:-:S05]  /*05f0*/  IMAD.IADD R12, R12, 0x1, -R15 ;  /* 0x000000010c0c7824 */ /* 0x004fca00078e0a0f */
[----:B------:R-:W-:-:S13]  /*0600*/  ISETP.GE.AND P0, PT, R13, R12, PT ;  /* 0x0000000c0d00720c */ /* 0x000fda0003f06270 */
[----:B------:R-:W-:Y:S05]  /*0610*/  @!P0 BRA `(.L_x_4) ;  /* 0xfffffffc00308947 */ /* 0x000fea000383ffff */
[----:B------:R-:W-:Y:S05]  /*0620*/  BSYNC.RECONVERGENT B0 ;  /* 0x0000000000007941 */ /* 0x000fea0003800200 */
.L_x_1:
[----:B------:R-:W-:-:S13]  /*0630*/  ISETP.NE.AND P0, PT, R18, RZ, PT ;  /* 0x000000ff1200720c */ /* 0x000fda0003f05270 */
[----:B------:R-:W-:Y:S05]  /*0640*/  @!P0 EXIT ;  /* 0x000000000000894d */ /* 0x000fea0003800000 */
[----:B------:R-:W0:Y:S01]  /*0650*/  LDC.64 R2, c[0x0][0x3a0] ;  /* 0x0000e800ff027b82 */ /* 0x000e220000000a00 */
[----:B------:R-:W-:-:S05]  /*0660*/  HFMA2 R5, -RZ, RZ, 0, 5.9604644775390625e-08 ;  /* 0x00000001ff057431 */ /* 0x000fca00000001ff */
[----:B0-----:R-:W-:Y:S01]  /*0670*/  STG.E desc[UR36][R2.64], R5 ;  /* 0x0000000502007986 */ /* 0x001fe2000c101924 */
[----:B------:R-:W-:Y:S05]  /*0680*/  EXIT ;  /* 0x000000000000794d */ /* 0x000fea0003800000 */
.L_x_5:
[----:B------:R-:W-:-:S00]  /*0690*/  BRA `(.L_x_5) ;  /* 0xfffffffc00fc7947 */ /* 0x000fc0000383ffff */
[----:B------:R-:W-:-:S00]  /*06a0*/  NOP ;  /* 0x0000000000007918 */ /* 0x000fc00000000000 */
        /* <DEDUP_REMOVED lines=13> */
.L_x_6:


//--------------------- .nv.global.init           --------------------------
	.section	.nv.global.init,"aw",@progbits
.nv.global.init:
	.type		$str,@object
	.size		$str,(.L_0 - $str)
$str:
        /*0000*/ 	.byte	0x76, 0x65, 0x72, 0x74, 0x65, 0x78, 0x20, 0x3d, 0x20, 0x25, 0x64, 0x0a, 0x00
.L_0:


//--------------------- .nv.shared.reserved.0     --------------------------
	.section	.nv.shared.reserved.0,"aw",@nobits
	.weak		__nv_reservedSMEM_offset_0_alias
	.size		__nv_reservedSMEM_offset_0_alias, 0, 64
	.other		__nv_reservedSMEM_offset_0_alias,@"STO_CUDA_RESERVED_SHARED STV_DEFAULT"
__nv_reservedSMEM_offset_0_alias:
	.zero		0
	.zero		64


//--------------------- .nv.constant0._Z7TopDowniPiS_iS_S_P10vert_queueS1_ --------------------------
	.section	.nv.constant0._Z7TopDowniPiS_iS_S_P10vert_queueS1_,"a",@progbits
	.sectionflags	@""
	.align	4
.nv.constant0._Z7TopDowniPiS_iS_S_P10vert_queueS1_:
	.zero		960


//--------------------- SYMBOLS --------------------------

	.type		.nv.reservedSmem.offset0,@object
	.size		.nv.reservedSmem.offset0,0x4
	.type		vprintf,@function
